//
// Generated by NVIDIA NVVM Compiler
//
// Compiler Build ID: CL-36424714
// Cuda compilation tools, release 13.0, V13.0.88
// Based on NVVM 20.0.0
//

.version 9.0
.target sm_100
.address_size 64

	// .globl	_Z7calcsinPdS_
.func  (.param .align 16 .b8 func_retval0[16]) __internal_trig_reduction_slowpathd
(
	.param .b64 __internal_trig_reduction_slowpathd_param_0
)
;
.global .align 8 .b8 __cudart_i2opi_d[144] = {8, 93, 141, 31, 177, 95, 251, 107, 234, 146, 82, 138, 247, 57, 7, 61, 123, 241, 229, 235, 199, 186, 39, 117, 45, 234, 95, 158, 102, 63, 70, 79, 183, 9, 203, 39, 207, 126, 54, 109, 31, 109, 10, 90, 139, 17, 47, 239, 15, 152, 5, 222, 255, 151, 248, 31, 59, 40, 249, 189, 139, 95, 132, 156, 244, 57, 83, 131, 57, 214, 145, 57, 65, 126, 95, 180, 38, 112, 156, 233, 132, 68, 187, 46, 245, 53, 130, 232, 62, 167, 41, 177, 28, 235, 29, 254, 28, 146, 209, 9, 234, 46, 73, 6, 224, 210, 77, 66, 58, 110, 36, 183, 97, 197, 187, 222, 171, 99, 81, 254, 65, 144, 67, 60, 153, 149, 98, 219, 192, 221, 52, 245, 209, 87, 39, 252, 41, 21, 68, 78, 110, 131, 249, 162};
.global .align 16 .b8 __cudart_sin_cos_coeffs[128] = {70, 210, 176, 44, 241, 229, 90, 190, 146, 227, 172, 105, 227, 29, 199, 62, 161, 98, 219, 25, 160, 1, 42, 191, 24, 8, 17, 17, 17, 17, 129, 63, 84, 85, 85, 85, 85, 85, 197, 191, 0, 0, 0, 0, 0, 0, 0, 0, 0, 0, 0, 0, 0, 0, 0, 0, 100, 129, 253, 32, 131, 255, 168, 189, 40, 133, 239, 193, 167, 238, 33, 62, 217, 230, 6, 142, 79, 126, 146, 190, 233, 188, 221, 25, 160, 1, 250, 62, 71, 93, 193, 22, 108, 193, 86, 191, 81, 85, 85, 85, 85, 85, 165, 63, 0, 0, 0, 0, 0, 0, 224, 191, 0, 0, 0, 0, 0, 0, 240, 63};

.visible .entry _Z7calcsinPdS_(
	.param .u64 .ptr .align 1 _Z7calcsinPdS__param_0,
	.param .u64 .ptr .align 1 _Z7calcsinPdS__param_1
)
{
	.reg .pred 	%p<6>;
	.reg .b32 	%r<14>;
	.reg .b64 	%rd<13>;
	.reg .b64 	%fd<34>;

	ld.param.u64 	%rd1, [_Z7calcsinPdS__param_0];
	ld.param.u64 	%rd2, [_Z7calcsinPdS__param_1];
	mov.u32 	%r5, %ctaid.x;
	mov.u32 	%r6, %ntid.x;
	mov.u32 	%r7, %tid.x;
	mad.lo.s32 	%r1, %r5, %r6, %r7;
	setp.gt.s32 	%p1, %r1, 15;
	@%p1 bra 	$L__BB0_6;
	cvta.to.global.u64 	%rd3, %rd1;
	mul.wide.s32 	%rd4, %r1, 8;
	add.s64 	%rd5, %rd3, %rd4;
	ld.global.f64 	%fd1, [%rd5];
	abs.f64 	%fd2, %fd1;
	setp.neu.f64 	%p2, %fd2, 0d7FF0000000000000;
	@%p2 bra 	$L__BB0_3;
	mov.f64 	%fd12, 0d0000000000000000;
	mul.rn.f64 	%fd33, %fd1, %fd12;
	mov.b32 	%r13, 0;
	bra.uni 	$L__BB0_5;
$L__BB0_3:
	mul.f64 	%fd7, %fd1, 0d3FE45F306DC9C883;
	cvt.rni.s32.f64 	%r13, %fd7;
	cvt.rn.f64.s32 	%fd8, %r13;
	fma.rn.f64 	%fd9, %fd8, 0dBFF921FB54442D18, %fd1;
	fma.rn.f64 	%fd10, %fd8, 0dBC91A62633145C00, %fd9;
	fma.rn.f64 	%fd33, %fd8, 0dB97B839A252049C0, %fd10;
	setp.ltu.f64 	%p3, %fd2, 0d41E0000000000000;
	@%p3 bra 	$L__BB0_5;
	{ // callseq 0, 0
	.param .b64 param0;
	st.param.f64 	[param0], %fd1;
	.param .align 16 .b8 retval0[16];
	call.uni (retval0), 
	__internal_trig_reduction_slowpathd, 
	(
	param0
	);
	ld.param.f64 	%fd33, [retval0];
	ld.param.b32 	%r13, [retval0+8];
	} // callseq 0
$L__BB0_5:
	shl.b32 	%r10, %r13, 6;
	cvt.u64.u32 	%rd6, %r10;
	and.b64  	%rd7, %rd6, 64;
	mov.u64 	%rd8, __cudart_sin_cos_coeffs;
	add.s64 	%rd9, %rd8, %rd7;
	mul.rn.f64 	%fd13, %fd33, %fd33;
	and.b32  	%r11, %r13, 1;
	setp.eq.b32 	%p4, %r11, 1;
	selp.f64 	%fd14, 0dBDA8FF8320FD8164, 0d3DE5DB65F9785EBA, %p4;
	ld.global.nc.v2.f64 	{%fd15, %fd16}, [%rd9];
	fma.rn.f64 	%fd17, %fd14, %fd13, %fd15;
	fma.rn.f64 	%fd18, %fd17, %fd13, %fd16;
	ld.global.nc.v2.f64 	{%fd19, %fd20}, [%rd9+16];
	fma.rn.f64 	%fd21, %fd18, %fd13, %fd19;
	fma.rn.f64 	%fd22, %fd21, %fd13, %fd20;
	ld.global.nc.v2.f64 	{%fd23, %fd24}, [%rd9+32];
	fma.rn.f64 	%fd25, %fd22, %fd13, %fd23;
	fma.rn.f64 	%fd26, %fd25, %fd13, %fd24;
	fma.rn.f64 	%fd27, %fd26, %fd33, %fd33;
	fma.rn.f64 	%fd28, %fd26, %fd13, 0d3FF0000000000000;
	selp.f64 	%fd29, %fd28, %fd27, %p4;
	and.b32  	%r12, %r13, 2;
	setp.eq.s32 	%p5, %r12, 0;
	mov.f64 	%fd30, 0d0000000000000000;
	sub.f64 	%fd31, %fd30, %fd29;
	selp.f64 	%fd32, %fd29, %fd31, %p5;
	cvta.to.global.u64 	%rd10, %rd2;
	add.s64 	%rd12, %rd10, %rd4;
	st.global.f64 	[%rd12], %fd32;
$L__BB0_6:
	ret;

}
.func  (.param .align 16 .b8 func_retval0[16]) __internal_trig_reduction_slowpathd(
	.param .b64 __internal_trig_reduction_slowpathd_param_0
)
{
	.local .align 8 .b8 	__local_depot1[40];
	.reg .b64 	%SP;
	.reg .b64 	%SPL;
	.reg .pred 	%p<10>;
	.reg .b32 	%r<47>;
	.reg .b64 	%rd<74>;
	.reg .b64 	%fd<5>;

	mov.u64 	%SPL, __local_depot1;
	ld.param.f64 	%fd4, [__internal_trig_reduction_slowpathd_param_0];
	add.u64 	%rd1, %SPL, 0;
	{
	.reg .b32 %temp; 
	mov.b64 	{%temp, %r1}, %fd4;
	}
	shr.u32 	%r2, %r1, 20;
	and.b32  	%r3, %r2, 2047;
	setp.eq.s32 	%p1, %r3, 2047;
	mov.b32 	%r46, 0;
	@%p1 bra 	$L__BB1_9;
	add.s32 	%r20, %r3, -1024;
	mov.b64 	%rd20, %fd4;
	shl.b64 	%rd2, %rd20, 11;
	shr.u32 	%r4, %r20, 6;
	sub.s32 	%r45, 15, %r4;
	sub.s32 	%r21, 19, %r4;
	setp.lt.u32 	%p2, %r20, 128;
	selp.b32 	%r6, 18, %r21, %p2;
	setp.ge.s32 	%p3, %r45, %r6;
	mov.b64 	%rd70, 0;
	@%p3 bra 	$L__BB1_4;
	add.s32 	%r23, %r6, %r4;
	neg.s32 	%r43, %r23;
	or.b64  	%rd3, %rd2, -9223372036854775808;
	mov.b64 	%rd70, 0;
	mov.b32 	%r42, 0;
	mov.u64 	%rd25, __cudart_i2opi_d;
	mov.u32 	%r44, %r45;
$L__BB1_3:
	.pragma "nounroll";
	mul.wide.s32 	%rd22, %r42, 8;
	add.s64 	%rd23, %rd1, %rd22;
	mul.wide.s32 	%rd24, %r44, 8;
	add.s64 	%rd26, %rd25, %rd24;
	ld.global.nc.u64 	%rd27, [%rd26];
	{
	.reg .u32 %r0, %r1, %r2, %r3, %alo, %ahi, %blo, %bhi, %clo, %chi;
	mov.b64 	{%alo,%ahi}, %rd27;
	mov.b64 	{%blo,%bhi}, %rd3;
	mov.b64 	{%clo,%chi}, %rd70;
	mad.lo.cc.u32 	%r0, %alo, %blo, %clo;
	madc.hi.cc.u32 	%r1, %alo, %blo, %chi;
	madc.hi.u32 	%r2, %alo, %bhi, 0;
	mad.lo.cc.u32 	%r1, %alo, %bhi, %r1;
	madc.hi.cc.u32 	%r2, %ahi, %blo, %r2;
	madc.hi.u32 	%r3, %ahi, %bhi, 0;
	mad.lo.cc.u32 	%r1, %ahi, %blo, %r1;
	madc.lo.cc.u32 	%r2, %ahi, %bhi, %r2;
	addc.u32 	%r3, %r3, 0;
	mov.b64 	%rd28, {%r0,%r1};
	mov.b64 	%rd70, {%r2,%r3};
	}
	st.local.u64 	[%rd23], %rd28;
	add.s32 	%r44, %r44, 1;
	add.s32 	%r43, %r43, 1;
	add.s32 	%r42, %r42, 1;
	setp.ne.s32 	%p4, %r43, -15;
	mov.u32 	%r45, %r6;
	@%p4 bra 	$L__BB1_3;
$L__BB1_4:
	cvt.s64.s32 	%rd29, %r45;
	cvt.u64.u32 	%rd30, %r4;
	add.s64 	%rd31, %rd30, %rd29;
	shl.b64 	%rd32, %rd31, 3;
	add.s64 	%rd33, %rd1, %rd32;
	st.local.u64 	[%rd33+-120], %rd70;
	and.b32  	%r15, %r2, 63;
	ld.local.u64 	%rd72, [%rd1+16];
	ld.local.u64 	%rd71, [%rd1+24];
	setp.eq.s32 	%p5, %r15, 0;
	@%p5 bra 	$L__BB1_6;
	shl.b64 	%rd34, %rd71, %r15;
	shr.u64 	%rd35, %rd72, 1;
	xor.b32  	%r24, %r15, 63;
	shr.u64 	%rd36, %rd35, %r24;
	or.b64  	%rd71, %rd34, %rd36;
	ld.local.u64 	%rd37, [%rd1+8];
	shl.b64 	%rd38, %rd72, %r15;
	shr.u64 	%rd39, %rd37, 1;
	shr.u64 	%rd40, %rd39, %r24;
	or.b64  	%rd72, %rd38, %rd40;
$L__BB1_6:
	and.b32  	%r25, %r1, -2147483648;
	shr.u64 	%rd41, %rd71, 62;
	cvt.u32.u64 	%r26, %rd41;
	mov.b64 	{%r27, %r28}, %rd71;
	mov.b64 	{%r29, %r30}, %rd72;
	shf.l.wrap.b32 	%r31, %r30, %r27, 2;
	shf.l.wrap.b32 	%r32, %r27, %r28, 2;
	mov.b64 	%rd42, {%r31, %r32};
	shl.b64 	%rd43, %rd72, 2;
	shr.u64 	%rd44, %rd42, 63;
	cvt.u32.u64 	%r33, %rd44;
	add.s32 	%r34, %r33, %r26;
	setp.eq.s32 	%p6, %r25, 0;
	neg.s32 	%r35, %r34;
	selp.b32 	%r46, %r34, %r35, %p6;
	setp.gt.s64 	%p7, %rd42, -1;
	mov.b64 	%rd45, 0;
	{
	.reg .u32 %r0, %r1, %r2, %r3, %a0, %a1, %a2, %a3, %b0, %b1, %b2, %b3;
	mov.b64 	{%a0,%a1}, %rd45;
	mov.b64 	{%a2,%a3}, %rd45;
	mov.b64 	{%b0,%b1}, %rd43;
	mov.b64 	{%b2,%b3}, %rd42;
	sub.cc.u32 	%r0, %a0, %b0;
	subc.cc.u32 	%r1, %a1, %b1;
	subc.cc.u32 	%r2, %a2, %b2;
	subc.u32 	%r3, %a3, %b3;
	mov.b64 	%rd46, {%r0,%r1};
	mov.b64 	%rd47, {%r2,%r3};
	}
	xor.b32  	%r36, %r25, -2147483648;
	selp.b64 	%rd73, %rd42, %rd47, %p7;
	selp.b64 	%rd14, %rd43, %rd46, %p7;
	selp.b32 	%r17, %r25, %r36, %p7;
	clz.b64 	%r37, %rd73;
	cvt.u64.u32 	%rd15, %r37;
	setp.eq.s32 	%p8, %r37, 0;
	@%p8 bra 	$L__BB1_8;
	cvt.u32.u64 	%r38, %rd15;
	and.b32  	%r39, %r38, 63;
	shl.b64 	%rd48, %rd73, %r39;
	shr.u64 	%rd49, %rd14, 1;
	not.b32 	%r40, %r38;
	and.b32  	%r41, %r40, 63;
	shr.u64 	%rd50, %rd49, %r41;
	or.b64  	%rd73, %rd48, %rd50;
$L__BB1_8:
	mov.b64 	%rd51, -3958705157555305931;
	{
	.reg .u32 %r0, %r1, %r2, %r3, %alo, %ahi, %blo, %bhi;
	mov.b64 	{%alo,%ahi}, %rd73;
	mov.b64 	{%blo,%bhi}, %rd51;
	mul.lo.u32 	%r0, %alo, %blo;
	mul.hi.u32 	%r1, %alo, %blo;
	mad.lo.cc.u32 	%r1, %alo, %bhi, %r1;
	madc.hi.u32 	%r2, %alo, %bhi, 0;
	mad.lo.cc.u32 	%r1, %ahi, %blo, %r1;
	madc.hi.cc.u32 	%r2, %ahi, %blo, %r2;
	madc.hi.u32 	%r3, %ahi, %bhi, 0;
	mad.lo.cc.u32 	%r2, %ahi, %bhi, %r2;
	addc.u32 	%r3, %r3, 0;
	mov.b64 	%rd52, {%r0,%r1};
	mov.b64 	%rd53, {%r2,%r3};
	}
	setp.gt.s64 	%p9, %rd53, 0;
	{
	.reg .u32 %r0, %r1, %r2, %r3, %a0, %a1, %a2, %a3, %b0, %b1, %b2, %b3;
	mov.b64 	{%a0,%a1}, %rd52;
	mov.b64 	{%a2,%a3}, %rd53;
	mov.b64 	{%b0,%b1}, %rd52;
	mov.b64 	{%b2,%b3}, %rd53;
	add.cc.u32 	%r0, %a0, %b0;
	addc.cc.u32 	%r1, %a1, %b1;
	addc.cc.u32 	%r2, %a2, %b2;
	addc.u32 	%r3, %a3, %b3;
	mov.b64 	%rd54, {%r0,%r1};
	mov.b64 	%rd55, {%r2,%r3};
	}
	selp.b64 	%rd56, %rd55, %rd53, %p9;
	selp.s64 	%rd57, -1, 0, %p9;
	sub.s64 	%rd58, %rd57, %rd15;
	cvt.u64.u32 	%rd59, %r17;
	shl.b64 	%rd60, %rd59, 32;
	add.s64 	%rd61, %rd56, 1;
	shr.u64 	%rd62, %rd61, 10;
	add.s64 	%rd63, %rd62, 1;
	shr.u64 	%rd64, %rd63, 1;
	shl.b64 	%rd65, %rd58, 52;
	add.s64 	%rd66, %rd65, %rd64;
	add.s64 	%rd67, %rd66, 4602678819172646912;
	or.b64  	%rd68, %rd67, %rd60;
	mov.b64 	%fd4, %rd68;
$L__BB1_9:
	st.param.f64 	[func_retval0], %fd4;
	st.param.b32 	[func_retval0+8], %r46;
	ret;

}


// ===== COMPILED SASS (sm_100) =====

	.target	sm_100

	.elftype	@"ET_EXEC"


//--------------------- .note.nv.tkinfo           --------------------------
	.section	.note.nv.tkinfo,"",@"SHT_NOTE"
	.sectionflags	@"SHF_NOTE_NV_TKINFO"
	.tkinfo
        /*0018*/ 	.word	0x00000002
        /*0030*/ 	.string	""
        /*0030*/ 	.string	"ptxas"
        /*0030*/ 	.string	"Cuda compilation tools, release 13.0, V13.0.88"
        /*0030*/ 	.string	"Build cuda_13.0.r13.0/compiler.36424714_0"
        /*0030*/ 	.string	"-arch sm_100 -m 64 "



//--------------------- .note.nv.cuinfo           --------------------------
	.section	.note.nv.cuinfo,"",@"SHT_NOTE"
	.sectionflags	@"SHF_NOTE_NV_CUINFO"
        /*0018*/ 	.short	0x0002
        /*001a*/ 	.short	0x0064
        /*001c*/ 	.short	0x0082
	.zero		2


//--------------------- .nv.info                  --------------------------
	.section	.nv.info,"",@"SHT_CUDA_INFO"
	.align	4


	//----- nvinfo : EIATTR_REGCOUNT
	.align		4
        /*0000*/ 	.byte	0x04, 0x2f
        /*0002*/ 	.short	(.L_3 - .L_2)
	.align		4
.L_2:
        /*0004*/ 	.word	index@(_Z7calcsinPdS_)
        /*0008*/ 	.word	0x0000001c


	//----- nvinfo : EIATTR_FRAME_SIZE
	.align		4
.L_3:
        /*000c*/ 	.byte	0x04, 0x11
        /*000e*/ 	.short	(.L_5 - .L_4)
	.align		4
.L_4:
        /*0010*/ 	.word	index@($_Z7calcsinPdS_$__internal_trig_reduction_slowpathd)
        /*0014*/ 	.word	0x00000028


	//----- nvinfo : EIATTR_FRAME_SIZE
	.align		4
.L_5:
        /*0018*/ 	.byte	0x04, 0x11
        /*001a*/ 	.short	(.L_7 - .L_6)
	.align		4
.L_6:
        /*001c*/ 	.word	index@(_Z7calcsinPdS_)
        /*0020*/ 	.word	0x00000028


	//----- nvinfo : EIATTR_MIN_STACK_SIZE
	.align		4
.L_7:
        /*0024*/ 	.byte	0x04, 0x12
        /*0026*/ 	.short	(.L_9 - .L_8)
	.align		4
.L_8:
        /*0028*/ 	.word	index@(_Z7calcsinPdS_)
        /*002c*/ 	.word	0x00000028
.L_9:


//--------------------- .nv.compat                --------------------------
	.section	.nv.compat,"",@"SHT_CUDA_COMPAT_INFO"
	.align	4
        /*0000*/ 	.byte	0x02, 0x09, 0x00, 0x00, 0x02, 0x02, 0x01, 0x00, 0x02, 0x05, 0x05, 0x00, 0x03, 0x07, 0x01, 0x01
        /*0010*/ 	.byte	0x02, 0x03, 0x00, 0x00, 0x02, 0x06, 0x01, 0x00, 0x04, 0x0b, 0x08, 0x00, 0x01, 0x00, 0x00, 0x00
        /*0020*/ 	.byte	0x00, 0x00, 0x00, 0x00


//--------------------- .nv.info._Z7calcsinPdS_   --------------------------
	.section	.nv.info._Z7calcsinPdS_,"",@"SHT_CUDA_INFO"
	.sectionflags	@""
	.align	4


	//----- nvinfo : EIATTR_CUDA_API_VERSION
	.align		4
        /*0000*/ 	.byte	0x04, 0x37
        /*0002*/ 	.short	(.L_11 - .L_10)
.L_10:
        /*0004*/ 	.word	0x00000082


	//----- nvinfo : EIATTR_KPARAM_INFO
	.align		4
.L_11:
        /*0008*/ 	.byte	0x04, 0x17
        /*000a*/ 	.short	(.L_13 - .L_12)
.L_12:
        /*000c*/ 	.word	0x00000000
        /*0010*/ 	.short	0x0001
        /*0012*/ 	.short	0x0008
        /*0014*/ 	.byte	0x00, 0xf5, 0x21, 0x00


	//----- nvinfo : EIATTR_KPARAM_INFO
	.align		4
.L_13:
        /*0018*/ 	.byte	0x04, 0x17
        /*001a*/ 	.short	(.L_15 - .L_14)
.L_14:
        /*001c*/ 	.word	0x00000000
        /*0020*/ 	.short	0x0000
        /*0022*/ 	.short	0x0000
        /*0024*/ 	.byte	0x00, 0xf5, 0x21, 0x00


	//----- nvinfo : EIATTR_SPARSE_MMA_MASK
	.align		4
.L_15:
        /*0028*/ 	.byte	0x03, 0x50
        /*002a*/ 	.short	0x0000


	//----- nvinfo : EIATTR_MAXREG_COUNT
	.align		4
        /*002c*/ 	.byte	0x03, 0x1b
        /*002e*/ 	.short	0x00ff


	//----- nvinfo : EIATTR_MERCURY_ISA_VERSION
	.align		4
        /*0030*/ 	.byte	0x03, 0x5f
        /*0032*/ 	.short	0x0101


	//----- nvinfo : EIATTR_VRC_CTA_INIT_COUNT
	.align		4
        /*0034*/ 	.byte	0x02, 0x4a
	.zero		1
	.zero		1


	//----- nvinfo : EIATTR_EXIT_INSTR_OFFSETS
	.align		4
        /*0038*/ 	.byte	0x04, 0x1c
        /*003a*/ 	.short	(.L_17 - .L_16)


	//   ....[0]....
.L_16:
        /*003c*/ 	.word	0x00000070


	//   ....[1]....
        /*0040*/ 	.word	0x00000440


	//----- nvinfo : EIATTR_CRS_STACK_SIZE
	.align		4
.L_17:
        /*0044*/ 	.byte	0x04, 0x1e
        /*0046*/ 	.short	(.L_19 - .L_18)
.L_18:
        /*0048*/ 	.word	0x00000000


	//----- nvinfo : EIATTR_CBANK_PARAM_SIZE
	.align		4
.L_19:
        /*004c*/ 	.byte	0x03, 0x19
        /*004e*/ 	.short	0x0010


	//----- nvinfo : EIATTR_PARAM_CBANK
	.align		4
        /*0050*/ 	.byte	0x04, 0x0a
        /*0052*/ 	.short	(.L_21 - .L_20)
	.align		4
.L_20:
        /*0054*/ 	.word	index@(.nv.constant0._Z7calcsinPdS_)
        /*0058*/ 	.short	0x0380
        /*005a*/ 	.short	0x0010


	//----- nvinfo : EIATTR_SW_WAR
	.align		4
.L_21:
        /*005c*/ 	.byte	0x04, 0x36
        /*005e*/ 	.short	(.L_23 - .L_22)
.L_22:
        /*0060*/ 	.word	0x00000008
.L_23:


//--------------------- .nv.callgraph             --------------------------
	.section	.nv.callgraph,"",@"SHT_CUDA_CALLGRAPH"
	.align	4
	.sectionentsize	8
	.align		4
        /*0000*/ 	.word	0x00000000
	.align		4
        /*0004*/ 	.word	0xffffffff
	.align		4
        /*0008*/ 	.word	0x00000000
	.align		4
        /*000c*/ 	.word	0xfffffffe
	.align		4
        /*0010*/ 	.word	0x00000000
	.align		4
        /*0014*/ 	.word	0xfffffffd
	.align		4
        /*0018*/ 	.word	0x00000000
	.align		4
        /*001c*/ 	.word	0xfffffffc


//--------------------- .nv.constant4             --------------------------
	.section	.nv.constant4,"a",@progbits
	.align	8
	.align		8
.nv.constant4:
        /*0000*/ 	.dword	__cudart_i2opi_d
	.align		8
        /*0008*/ 	.dword	__cudart_sin_cos_coeffs


//--------------------- .text._Z7calcsinPdS_      --------------------------
	.section	.text._Z7calcsinPdS_,"ax",@progbits
	.align	128
        .global         _Z7calcsinPdS_
        .type           _Z7calcsinPdS_,@function
        .size           _Z7calcsinPdS_,(.L_x_10 - _Z7calcsinPdS_)
        .other          _Z7calcsinPdS_,@"STO_CUDA_ENTRY STV_DEFAULT"
_Z7calcsinPdS_:
.text._Z7calcsinPdS_:
[----:B------:R-:W0:Y:S01]  /*0000*/  LDC R1, c[0x0][0x37c] ;  /* 0x0000df00ff017b82 */ /* 0x000e220000000800 */
[----:B------:R-:W1:Y:S07]  /*0010*/  S2R R3, SR_TID.X ;  /* 0x0000000000037919 */ /* 0x000e6e0000002100 */
[----:B------:R-:W1:Y:S01]  /*0020*/  S2UR UR4, SR_CTAID.X ;  /* 0x00000000000479c3 */ /* 0x000e620000002500 */
[----:B0-----:R-:W-:-:S07]  /*0030*/  VIADD R1, R1, 0xffffffd8 ;  /* 0xffffffd801017836 */ /* 0x001fce0000000000 */
[----:B------:R-:W1:Y:S02]  /*0040*/  LDC R10, c[0x0][0x360] ;  /* 0x0000d800ff0a7b82 */ /* 0x000e640000000800 */
[----:B-1----:R-:W-:-:S05]  /*0050*/  IMAD R10, R10, UR4, R3 ;  /* 0x000000040a0a7c24 */ /* 0x002fca000f8e0203 */
[----:B------:R-:W-:-:S13]  /*0060*/  ISETP.GT.AND P0, PT, R10, 0xf, PT ;  /* 0x0000000f0a00780c */ /* 0x000fda0003f04270 */
[----:B------:R-:W-:Y:S05]  /*0070*/  @P0 EXIT ;  /* 0x000000000000094d */ /* 0x000fea0003800000 */
[----:B------:R-:W0:Y:S01]  /*0080*/  LDC.64 R16, c[0x0][0x380] ;  /* 0x0000e000ff107b82 */ /* 0x000e220000000a00 */
[----:B------:R-:W1:Y:S01]  /*0090*/  LDCU.64 UR4, c[0x0][0x358] ;  /* 0x00006b00ff0477ac */ /* 0x000e620008000a00 */
[----:B0-----:R-:W-:-:S06]  /*00a0*/  IMAD.WIDE R16, R10, 0x8, R16 ;  /* 0x000000080a107825 */ /* 0x001fcc00078e0210 */
[----:B-1----:R-:W2:Y:S01]  /*00b0*/  LDG.E.64 R16, desc[UR4][R16.64] ;  /* 0x0000000410107981 */ /* 0x002ea2000c1e1b00 */
[----:B------:R-:W-:Y:S01]  /*00c0*/  BSSY.RECONVERGENT B0, `(.L_x_0) ;  /* 0x0000017000007945 */ /* 0x000fe20003800200 */
[----:B--2---:R-:W-:-:S14]  /*00d0*/  DSETP.NEU.AND P0, PT, |R16|, +INF , PT ;  /* 0x7ff000001000742a */ /* 0x004fdc0003f0d200 */
[----:B------:R-:W-:Y:S01]  /*00e0*/  @!P0 DMUL R2, RZ, R16 ;  /* 0x00000010ff028228 */ /* 0x000fe20000000000 */
[----:B------:R-:W-:Y:S01]  /*00f0*/  @!P0 IMAD.MOV.U32 R0, RZ, RZ, RZ ;  /* 0x000000ffff008224 */ /* 0x000fe200078e00ff */
[----:B------:R-:W-:Y:S09]  /*0100*/  @!P0 BRA `(.L_x_1) ;  /* 0x0000000000488947 */ /* 0x000ff20003800000 */
[----:B------:R-:W-:Y:S01]  /*0110*/  UMOV UR6, 0x6dc9c883 ;  /* 0x6dc9c88300067882 */ /* 0x000fe20000000000 */
[----:B------:R-:W-:Y:S01]  /*0120*/  UMOV UR7, 0x3fe45f30 ;  /* 0x3fe45f3000077882 */ /* 0x000fe20000000000 */
[C---:B------:R-:W-:Y:S02]  /*0130*/  DSETP.GE.AND P0, PT, |R16|.reuse, 2.14748364800000000000e+09, PT ;  /* 0x41e000001000742a */ /* 0x040fe40003f06200 */
[----:B------:R-:W-:Y:S01]  /*0140*/  DMUL R4, R16, UR6 ;  /* 0x0000000610047c28 */ /* 0x000fe20008000000 */
[----:B------:R-:W-:Y:S01]  /*0150*/  UMOV UR6, 0x54442d18 ;  /* 0x54442d1800067882 */ /* 0x000fe20000000000 */
[----:B------:R-:W-:-:S04]  /*0160*/  UMOV UR7, 0x3ff921fb ;  /* 0x3ff921fb00077882 */ /* 0x000fc80000000000 */
[----:B------:R-:W0:Y:S08]  /*0170*/  F2I.F64 R0, R4 ;  /* 0x0000000400007311 */ /* 0x000e300000301100 */
[----:B0-----:R-:W0:Y:S02]  /*0180*/  I2F.F64 R2, R0 ;  /* 0x0000000000027312 */ /* 0x001e240000201c00 */
[----:B0-----:R-:W-:Y:S01]  /*0190*/  DFMA R6, R2, -UR6, R16 ;  /* 0x8000000602067c2b */ /* 0x001fe20008000010 */
[----:B------:R-:W-:Y:S01]  /*01a0*/  UMOV UR6, 0x33145c00 ;  /* 0x33145c0000067882 */ /* 0x000fe20000000000 */
[----:B------:R-:W-:-:S06]  /*01b0*/  UMOV UR7, 0x3c91a626 ;  /* 0x3c91a62600077882 */ /* 0x000fcc0000000000 */
[----:B------:R-:W-:Y:S01]  /*01c0*/  DFMA R6, R2, -UR6, R6 ;  /* 0x8000000602067c2b */ /* 0x000fe20008000006 */
[----:B------:R-:W-:Y:S01]  /*01d0*/  UMOV UR6, 0x252049c0 ;  /* 0x252049c000067882 */ /* 0x000fe20000000000 */
[----:B------:R-:W-:-:S06]  /*01e0*/  UMOV UR7, 0x397b839a ;  /* 0x397b839a00077882 */ /* 0x000fcc0000000000 */
[----:B------:R-:W-:Y:S01]  /*01f0*/  DFMA R2, R2, -UR6, R6 ;  /* 0x8000000602027c2b */ /* 0x000fe20008000006 */
[----:B------:R-:W-:Y:S10]  /*0200*/  @!P0 BRA `(.L_x_1) ;  /* 0x0000000000088947 */ /* 0x000ff40003800000 */
[----:B------:R-:W-:-:S07]  /*0210*/  MOV R12, 0x230 ;  /* 0x00000230000c7802 */ /* 0x000fce0000000f00 */
[----:B------:R-:W-:Y:S05]  /*0220*/  CALL.REL.NOINC `($_Z7calcsinPdS_$__internal_trig_reduction_slowpathd) ;  /* 0x0000000000887944 */ /* 0x000fea0003c00000 */
.L_x_1:
[----:B------:R-:W-:Y:S05]  /*0230*/  BSYNC.RECONVERGENT B0 ;  /* 0x0000000000007941 */ /* 0x000fea0003800200 */
.L_x_0:
[----:B------:R-:W0:Y:S01]  /*0240*/  LDCU.64 UR6, c[0x4][0x8] ;  /* 0x01000100ff0677ac */ /* 0x000e220008000a00 */
[----:B------:R-:W-:-:S05]  /*0250*/  IMAD.SHL.U32 R4, R0, 0x40, RZ ;  /* 0x0000004000047824 */ /* 0x000fca00078e00ff */
[----:B------:R-:W-:-:S04]  /*0260*/  LOP3.LUT R4, R4, 0x40, RZ, 0xc0, !PT ;  /* 0x0000004004047812 */ /* 0x000fc800078ec0ff */
[----:B0-----:R-:W-:-:S05]  /*0270*/  IADD3 R20, P0, PT, R4, UR6, RZ ;  /* 0x0000000604147c10 */ /* 0x001fca000ff1e0ff */
[----:B------:R-:W-:-:S05]  /*0280*/  IMAD.X R21, RZ, RZ, UR7, P0 ;  /* 0x00000007ff157e24 */ /* 0x000fca00080e06ff */
[----:B------:R-:W2:Y:S04]  /*0290*/  LDG.E.128.CONSTANT R16, desc[UR4][R20.64] ;  /* 0x0000000414107981 */ /* 0x000ea8000c1e9d00 */
[----:B------:R-:W3:Y:S04]  /*02a0*/  LDG.E.128.CONSTANT R12, desc[UR4][R20.64+0x10] ;  /* 0x00001004140c7981 */ /* 0x000ee8000c1e9d00 */
[----:B------:R-:W4:Y:S01]  /*02b0*/  LDG.E.128.CONSTANT R4, desc[UR4][R20.64+0x20] ;  /* 0x0000200414047981 */ /* 0x000f22000c1e9d00 */
[----:B------:R-:W-:Y:S01]  /*02c0*/  LOP3.LUT R8, R0, 0x1, RZ, 0xc0, !PT ;  /* 0x0000000100087812 */ /* 0x000fe200078ec0ff */
[----:B------:R-:W-:-:S02]  /*02d0*/  IMAD.MOV.U32 R22, RZ, RZ, 0x20fd8164 ;  /* 0x20fd8164ff167424 */ /* 0x000fc400078e00ff */
[----:B------:R-:W-:Y:S01]  /*02e0*/  IMAD.MOV.U32 R11, RZ, RZ, 0x3da8ff83 ;  /* 0x3da8ff83ff0b7424 */ /* 0x000fe200078e00ff */
[----:B------:R-:W-:Y:S01]  /*02f0*/  ISETP.NE.U32.AND P0, PT, R8, 0x1, PT ;  /* 0x000000010800780c */ /* 0x000fe20003f05070 */
[----:B------:R-:W-:-:S03]  /*0300*/  DMUL R8, R2, R2 ;  /* 0x0000000202087228 */ /* 0x000fc60000000000 */
[----:B------:R-:W-:Y:S02]  /*0310*/  FSEL R22, R22, -8.06006814911005101289e+34, !P0 ;  /* 0xf9785eba16167808 */ /* 0x000fe40004000000 */
[----:B------:R-:W-:-:S06]  /*0320*/  FSEL R23, -R11, 0.11223486810922622681, !P0 ;  /* 0x3de5db650b177808 */ /* 0x000fcc0004000100 */
[----:B--2---:R-:W-:-:S08]  /*0330*/  DFMA R16, R8, R22, R16 ;  /* 0x000000160810722b */ /* 0x004fd00000000010 */
[----:B------:R-:W-:-:S08]  /*0340*/  DFMA R16, R8, R16, R18 ;  /* 0x000000100810722b */ /* 0x000fd00000000012 */
[----:B---3--:R-:W-:-:S08]  /*0350*/  DFMA R12, R8, R16, R12 ;  /* 0x00000010080c722b */ /* 0x008fd0000000000c */
[----:B------:R-:W-:-:S08]  /*0360*/  DFMA R12, R8, R12, R14 ;  /* 0x0000000c080c722b */ /* 0x000fd0000000000e */
[----:B----4-:R-:W-:-:S08]  /*0370*/  DFMA R4, R8, R12, R4 ;  /* 0x0000000c0804722b */ /* 0x010fd00000000004 */
[----:B------:R-:W-:Y:S01]  /*0380*/  DFMA R4, R8, R4, R6 ;  /* 0x000000040804722b */ /* 0x000fe20000000006 */
[----:B------:R-:W0:Y:S07]  /*0390*/  LDC.64 R6, c[0x0][0x388] ;  /* 0x0000e200ff067b82 */ /* 0x000e2e0000000a00 */
[----:B------:R-:W-:Y:S02]  /*03a0*/  DFMA R2, R4, R2, R2 ;  /* 0x000000020402722b */ /* 0x000fe40000000002 */
[----:B------:R-:W-:-:S10]  /*03b0*/  DFMA R4, R8, R4, 1 ;  /* 0x3ff000000804742b */ /* 0x000fd40000000004 */
[----:B------:R-:W-:Y:S02]  /*03c0*/  FSEL R4, R4, R2, !P0 ;  /* 0x0000000204047208 */ /* 0x000fe40004000000 */
[----:B------:R-:W-:Y:S02]  /*03d0*/  FSEL R5, R5, R3, !P0 ;  /* 0x0000000305057208 */ /* 0x000fe40004000000 */
[----:B------:R-:W-:Y:S01]  /*03e0*/  LOP3.LUT P0, RZ, R0, 0x2, RZ, 0xc0, !PT ;  /* 0x0000000200ff7812 */ /* 0x000fe2000780c0ff */
[----:B0-----:R-:W-:-:S03]  /*03f0*/  IMAD.WIDE R10, R10, 0x8, R6 ;  /* 0x000000080a0a7825 */ /* 0x001fc600078e0206 */
[----:B------:R-:W-:-:S10]  /*0400*/  DADD R2, RZ, -R4 ;  /* 0x00000000ff027229 */ /* 0x000fd40000000804 */
[----:B------:R-:W-:Y:S02]  /*0410*/  FSEL R2, R4, R2, !P0 ;  /* 0x0000000204027208 */ /* 0x000fe40004000000 */
[----:B------:R-:W-:-:S05]  /*0420*/  FSEL R3, R5, R3, !P0 ;  /* 0x0000000305037208 */ /* 0x000fca0004000000 */
[----:B------:R-:W-:Y:S01]  /*0430*/  STG.E.64 desc[UR4][R10.64], R2 ;  /* 0x000000020a007986 */ /* 0x000fe2000c101b04 */
[----:B------:R-:W-:Y:S05]  /*0440*/  EXIT ;  /* 0x000000000000794d */ /* 0x000fea0003800000 */
        .type           $_Z7calcsinPdS_$__internal_trig_reduction_slowpathd,@function
        .size           $_Z7calcsinPdS_$__internal_trig_reduction_slowpathd,(.L_x_10 - $_Z7calcsinPdS_$__internal_trig_reduction_slowpathd)
$_Z7calcsinPdS_$__internal_trig_reduction_slowpathd:
[--C-:B------:R-:W-:Y:S01]  /*0450*/  SHF.R.U32.HI R6, RZ, 0x14, R17.reuse ;  /* 0x00000014ff067819 */ /* 0x100fe20000011611 */
[----:B------:R-:W-:Y:S02]  /*0460*/  IMAD.MOV.U32 R11, RZ, RZ, R16 ;  /* 0x000000ffff0b7224 */ /* 0x000fe400078e0010 */
[----:B------:R-:W-:Y:S01]  /*0470*/  IMAD.MOV.U32 R14, RZ, RZ, R17 ;  /* 0x000000ffff0e7224 */ /* 0x000fe200078e0011 */
[----:B------:R-:W-:Y:S01]  /*0480*/  LOP3.LUT R0, R6, 0x7ff, RZ, 0xc0, !PT ;  /* 0x000007ff06007812 */ /* 0x000fe200078ec0ff */
[----:B------:R-:W-:-:S03]  /*0490*/  IMAD.MOV.U32 R4, RZ, RZ, RZ ;  /* 0x000000ffff047224 */ /* 0x000fc600078e00ff */
[----:B------:R-:W-:-:S13]  /*04a0*/  ISETP.NE.AND P0, PT, R0, 0x7ff, PT ;  /* 0x000007ff0000780c */ /* 0x000fda0003f05270 */
[----:B------:R-:W-:Y:S05]  /*04b0*/  @!P0 BRA `(.L_x_2) ;  /* 0x0000000800488947 */ /* 0x000fea0003800000 */
[----:B------:R-:W-:Y:S01]  /*04c0*/  VIADD R0, R0, 0xfffffc00 ;  /* 0xfffffc0000007836 */ /* 0x000fe20000000000 */
[----:B------:R-:W-:Y:S01]  /*04d0*/  BSSY.RECONVERGENT B1, `(.L_x_3) ;  /* 0x000002f000017945 */ /* 0x000fe20003800200 */
[----:B------:R-:W-:-:S03]  /*04e0*/  CS2R R18, SRZ ;  /* 0x0000000000127805 */ /* 0x000fc6000001ff00 */
[----:B------:R-:W-:Y:S02]  /*04f0*/  SHF.R.U32.HI R7, RZ, 0x6, R0 ;  /* 0x00000006ff077819 */ /* 0x000fe40000011600 */
[----:B------:R-:W-:Y:S02]  /*0500*/  ISETP.GE.U32.AND P0, PT, R0, 0x80, PT ;  /* 0x000000800000780c */ /* 0x000fe40003f06070 */
[C---:B------:R-:W-:Y:S02]  /*0510*/  IADD3 R0, PT, PT, -R7.reuse, 0x13, RZ ;  /* 0x0000001307007810 */ /* 0x040fe40007ffe1ff */
[----:B------:R-:W-:Y:S02]  /*0520*/  IADD3 R21, PT, PT, -R7, 0xf, RZ ;  /* 0x0000000f07157810 */ /* 0x000fe40007ffe1ff */
[----:B------:R-:W-:-:S04]  /*0530*/  SEL R0, R0, 0x12, P0 ;  /* 0x0000001200007807 */ /* 0x000fc80000000000 */
[----:B------:R-:W-:-:S13]  /*0540*/  ISETP.GE.AND P0, PT, R21, R0, PT ;  /* 0x000000001500720c */ /* 0x000fda0003f06270 */
[----:B------:R-:W-:Y:S05]  /*0550*/  @P0 BRA `(.L_x_4) ;  /* 0x0000000000980947 */ /* 0x000fea0003800000 */
[----:B------:R-:W0:Y:S01]  /*0560*/  LDC.64 R8, c[0x0][0x358] ;  /* 0x0000d600ff087b82 */ /* 0x000e220000000a00 */
[C---:B------:R-:W-:Y:S01]  /*0570*/  SHF.L.U64.HI R13, R11.reuse, 0xb, R14 ;  /* 0x0000000b0b0d7819 */ /* 0x040fe2000001020e */
[----:B------:R-:W-:Y:S01]  /*0580*/  BSSY.RECONVERGENT B2, `(.L_x_5) ;  /* 0x0000022000027945 */ /* 0x000fe20003800200 */
[----:B------:R-:W-:Y:S01]  /*0590*/  IMAD.SHL.U32 R11, R11, 0x800, RZ ;  /* 0x000008000b0b7824 */ /* 0x000fe200078e00ff */
[----:B------:R-:W-:Y:S01]  /*05a0*/  IADD3 R15, PT, PT, RZ, -R7, -R0 ;  /* 0x80000007ff0f7210 */ /* 0x000fe20007ffe800 */
[----:B------:R-:W-:Y:S01]  /*05b0*/  IMAD.MOV.U32 R14, RZ, RZ, RZ ;  /* 0x000000ffff0e7224 */ /* 0x000fe200078e00ff */
[----:B------:R-:W-:Y:S02]  /*05c0*/  CS2R R18, SRZ ;  /* 0x0000000000127805 */ /* 0x000fe4000001ff00 */
[----:B------:R-:W-:Y:S01]  /*05d0*/  LOP3.LUT R13, R13, 0x80000000, RZ, 0xfc, !PT ;  /* 0x800000000d0d7812 */ /* 0x000fe200078efcff */
[----:B------:R-:W1:Y:S06]  /*05e0*/  LDC.64 R2, c[0x4][RZ] ;  /* 0x01000000ff027b82 */ /* 0x000e6c0000000a00 */
.L_x_6:
[----:B0-----:R-:W-:Y:S01]  /*05f0*/  R2UR UR6, R8 ;  /* 0x00000000080672ca */ /* 0x001fe200000e0000 */
[----:B-1----:R-:W-:Y:S01]  /*0600*/  IMAD.WIDE R4, R21, 0x8, R2 ;  /* 0x0000000815047825 */ /* 0x002fe200078e0202 */
[----:B------:R-:W-:-:S13]  /*0610*/  R2UR UR7, R9 ;  /* 0x00000000090772ca */ /* 0x000fda00000e0000 */
[----:B------:R-:W2:Y:S01]  /*0620*/  LDG.E.64.CONSTANT R4, desc[UR6][R4.64] ;  /* 0x0000000604047981 */ /* 0x000ea2000c1e9b00 */
[----:B------:R-:W-:Y:S02]  /*0630*/  VIADD R15, R15, 0x1 ;  /* 0x000000010f0f7836 */ /* 0x000fe40000000000 */
[----:B------:R-:W-:Y:S02]  /*0640*/  VIADD R21, R21, 0x1 ;  /* 0x0000000115157836 */ /* 0x000fe40000000000 */
[----:B--2---:R-:W-:-:S04]  /*0650*/  IMAD.WIDE.U32 R18, P2, R4, R11, R18 ;  /* 0x0000000b04127225 */ /* 0x004fc80007840012 */
[----:B------:R-:W-:Y:S02]  /*0660*/  IMAD R23, R4, R13, RZ ;  /* 0x0000000d04177224 */ /* 0x000fe400078e02ff */
[CC--:B------:R-:W-:Y:S02]  /*0670*/  IMAD R16, R5.reuse, R11.reuse, RZ ;  /* 0x0000000b05107224 */ /* 0x0c0fe400078e02ff */
[----:B------:R-:W-:Y:S01]  /*0680*/  IMAD.HI.U32 R25, R5, R11, RZ ;  /* 0x0000000b05197227 */ /* 0x000fe200078e00ff */
[----:B------:R-:W-:-:S03]  /*0690*/  IADD3 R19, P0, PT, R23, R19, RZ ;  /* 0x0000001317137210 */ /* 0x000fc60007f1e0ff */
[----:B------:R-:W-:Y:S01]  /*06a0*/  IMAD R23, R14, 0x8, R1 ;  /* 0x000000080e177824 */ /* 0x000fe200078e0201 */
[----:B------:R-:W-:Y:S01]  /*06b0*/  IADD3 R19, P1, PT, R16, R19, RZ ;  /* 0x0000001310137210 */ /* 0x000fe20007f3e0ff */
[----:B------:R-:W-:-:S04]  /*06c0*/  IMAD.HI.U32 R16, R4, R13, RZ ;  /* 0x0000000d04107227 */ /* 0x000fc800078e00ff */
[----:B------:R-:W-:Y:S01]  /*06d0*/  IMAD.X R4, RZ, RZ, R16, P2 ;  /* 0x000000ffff047224 */ /* 0x000fe200010e0610 */
[----:B------:R0:W-:Y:S01]  /*06e0*/  STL.64 [R23], R18 ;  /* 0x0000001217007387 */ /* 0x0001e20000100a00 */
[----:B------:R-:W-:-:S03]  /*06f0*/  IMAD.HI.U32 R16, R5, R13, RZ ;  /* 0x0000000d05107227 */ /* 0x000fc600078e00ff */
[----:B------:R-:W-:Y:S01]  /*0700*/  IADD3.X R4, P0, PT, R25, R4, RZ, P0, !PT ;  /* 0x0000000419047210 */ /* 0x000fe2000071e4ff */
[----:B------:R-:W-:Y:S02]  /*0710*/  IMAD R5, R5, R13, RZ ;  /* 0x0000000d05057224 */ /* 0x000fe400078e02ff */
[----:B------:R-:W-:-:S03]  /*0720*/  VIADD R14, R14, 0x1 ;  /* 0x000000010e0e7836 */ /* 0x000fc60000000000 */
[----:B------:R-:W-:Y:S01]  /*0730*/  IADD3.X R5, P1, PT, R5, R4, RZ, P1, !PT ;  /* 0x0000000405057210 */ /* 0x000fe20000f3e4ff */
[----:B------:R-:W-:Y:S01]  /*0740*/  IMAD.X R4, RZ, RZ, R16, P0 ;  /* 0x000000ffff047224 */ /* 0x000fe200000e0610 */
[----:B------:R-:W-:-:S03]  /*0750*/  ISETP.NE.AND P0, PT, R15, -0xf, PT ;  /* 0xfffffff10f00780c */ /* 0x000fc60003f05270 */
[----:B------:R-:W-:Y:S02]  /*0760*/  IMAD.X R4, RZ, RZ, R4, P1 ;  /* 0x000000ffff047224 */ /* 0x000fe400008e0604 */
[----:B0-----:R-:W-:Y:S02]  /*0770*/  IMAD.MOV.U32 R18, RZ, RZ, R5 ;  /* 0x000000ffff127224 */ /* 0x001fe400078e0005 */
[----:B------:R-:W-:-:S06]  /*0780*/  IMAD.MOV.U32 R19, RZ, RZ, R4 ;  /* 0x000000ffff137224 */ /* 0x000fcc00078e0004 */
[----:B------:R-:W-:Y:S05]  /*0790*/  @P0 BRA `(.L_x_6) ;  /* 0xfffffffc00940947 */ /* 0x000fea000383ffff */
[----:B------:R-:W-:Y:S05]  /*07a0*/  BSYNC.RECONVERGENT B2 ;  /* 0x0000000000027941 */ /* 0x000fea0003800200 */
.L_x_5:
[----:B------:R-:W-:-:S07]  /*07b0*/  IMAD.MOV.U32 R21, RZ, RZ, R0 ;  /* 0x000000ffff157224 */ /* 0x000fce00078e0000 */
.L_x_4:
[----:B------:R-:W-:Y:S05]  /*07c0*/  BSYNC.RECONVERGENT B1 ;  /* 0x0000000000017941 */ /* 0x000fea0003800200 */
.L_x_3:
[----:B------:R-:W-:Y:S01]  /*07d0*/  LOP3.LUT P0, R23, R6, 0x3f, RZ, 0xc0, !PT ;  /* 0x0000003f06177812 */ /* 0x000fe2000780c0ff */
[----:B------:R-:W-:-:S04]  /*07e0*/  IMAD.IADD R0, R7, 0x1, R21 ;  /* 0x0000000107007824 */ /* 0x000fc800078e0215 */
[----:B------:R-:W-:-:S05]  /*07f0*/  IMAD.U32 R21, R0, 0x8, R1 ;  /* 0x0000000800157824 */ /* 0x000fca00078e0001 */
[----:B------:R0:W-:Y:S04]  /*0800*/  STL.64 [R21+-0x78], R18 ;  /* 0xffff881215007387 */ /* 0x0001e80000100a00 */
[----:B------:R-:W2:Y:S04]  /*0810*/  @P0 LDL.64 R8, [R1+0x8] ;  /* 0x0000080001080983 */ /* 0x000ea80000100a00 */
[----:B------:R-:W3:Y:S04]  /*0820*/  LDL.64 R2, [R1+0x10] ;  /* 0x0000100001027983 */ /* 0x000ee80000100a00 */
[----:B------:R-:W4:Y:S01]  /*0830*/  LDL.64 R4, [R1+0x18] ;  /* 0x0000180001047983 */ /* 0x000f220000100a00 */
[----:B------:R-:W-:Y:S01]  /*0840*/  @P0 LOP3.LUT R0, R6, 0x3f, RZ, 0xc, !PT ;  /* 0x0000003f06000812 */ /* 0x000fe200078e0cff */
[----:B------:R-:W-:Y:S01]  /*0850*/  BSSY.RECONVERGENT B1, `(.L_x_7) ;  /* 0x0000034000017945 */ /* 0x000fe20003800200 */
[----:B--2---:R-:W-:-:S02]  /*0860*/  @P0 SHF.R.U64 R7, R8, 0x1, R9 ;  /* 0x0000000108070819 */ /* 0x004fc40000001209 */
[----:B------:R-:W-:Y:S02]  /*0870*/  @P0 SHF.R.U32.HI R9, RZ, 0x1, R9 ;  /* 0x00000001ff090819 */ /* 0x000fe40000011609 */
[CC--:B---3--:R-:W-:Y:S02]  /*0880*/  @P0 SHF.L.U32 R11, R2.reuse, R23.reuse, RZ ;  /* 0x00000017020b0219 */ /* 0x0c8fe400000006ff */
[----:B------:R-:W-:Y:S02]  /*0890*/  @P0 SHF.R.U64 R6, R7, R0, R9 ;  /* 0x0000000007060219 */ /* 0x000fe40000001209 */
[--C-:B------:R-:W-:Y:S02]  /*08a0*/  @P0 SHF.R.U32.HI R15, RZ, 0x1, R3.reuse ;  /* 0x00000001ff0f0819 */ /* 0x100fe40000011603 */
[C-C-:B------:R-:W-:Y:S02]  /*08b0*/  @P0 SHF.R.U64 R13, R2.reuse, 0x1, R3.reuse ;  /* 0x00000001020d0819 */ /* 0x140fe40000001203 */
[----:B------:R-:W-:-:S02]  /*08c0*/  @P0 SHF.L.U64.HI R8, R2, R23, R3 ;  /* 0x0000001702080219 */ /* 0x000fc40000010203 */
[----:B------:R-:W-:Y:S02]  /*08d0*/  @P0 SHF.R.U32.HI R7, RZ, R0, R9 ;  /* 0x00000000ff070219 */ /* 0x000fe40000011609 */
[----:B------:R-:W-:Y:S02]  /*08e0*/  @P0 LOP3.LUT R2, R11, R6, RZ, 0xfc, !PT ;  /* 0x000000060b020212 */ /* 0x000fe400078efcff */
[----:B----4-:R-:W-:Y:S02]  /*08f0*/  @P0 SHF.L.U32 R9, R4, R23, RZ ;  /* 0x0000001704090219 */ /* 0x010fe400000006ff */
[----:B------:R-:W-:Y:S02]  /*0900*/  @P0 SHF.R.U64 R14, R13, R0, R15 ;  /* 0x000000000d0e0219 */ /* 0x000fe4000000120f */
[----:B------:R-:W-:Y:S01]  /*0910*/  @P0 LOP3.LUT R3, R8, R7, RZ, 0xfc, !PT ;  /* 0x0000000708030212 */ /* 0x000fe200078efcff */
[----:B------:R-:W-:Y:S01]  /*0920*/  IMAD.SHL.U32 R8, R2, 0x4, RZ ;  /* 0x0000000402087824 */ /* 0x000fe200078e00ff */
[----:B------:R-:W-:-:S02]  /*0930*/  @P0 SHF.L.U64.HI R23, R4, R23, R5 ;  /* 0x0000001704170219 */ /* 0x000fc40000010205 */
[----:B------:R-:W-:Y:S02]  /*0940*/  @P0 LOP3.LUT R4, R9, R14, RZ, 0xfc, !PT ;  /* 0x0000000e09040212 */ /* 0x000fe400078efcff */
[----:B------:R-:W-:Y:S02]  /*0950*/  @P0 SHF.R.U32.HI R0, RZ, R0, R15 ;  /* 0x00000000ff000219 */ /* 0x000fe4000001160f */
[----:B------:R-:W-:Y:S02]  /*0960*/  SHF.L.U64.HI R9, R2, 0x2, R3 ;  /* 0x0000000202097819 */ /* 0x000fe40000010203 */
[----:B------:R-:W-:Y:S02]  /*0970*/  @P0 LOP3.LUT R5, R23, R0, RZ, 0xfc, !PT ;  /* 0x0000000017050212 */ /* 0x000fe400078efcff */
[----:B------:R-:W-:Y:S02]  /*0980*/  SHF.L.W.U32.HI R3, R3, 0x2, R4 ;  /* 0x0000000203037819 */ /* 0x000fe40000010e04 */
[----:B------:R-:W-:-:S02]  /*0990*/  IADD3 RZ, P0, PT, RZ, -R8, RZ ;  /* 0x80000008ffff7210 */ /* 0x000fc40007f1e0ff */
[----:B------:R-:W-:Y:S02]  /*09a0*/  LOP3.LUT R0, RZ, R9, RZ, 0x33, !PT ;  /* 0x00000009ff007212 */ /* 0x000fe400078e33ff */
[----:B------:R-:W-:Y:S02]  /*09b0*/  SHF.L.W.U32.HI R4, R4, 0x2, R5 ;  /* 0x0000000204047819 */ /* 0x000fe40000010e05 */
[----:B------:R-:W-:Y:S02]  /*09c0*/  LOP3.LUT R2, RZ, R3, RZ, 0x33, !PT ;  /* 0x00000003ff027212 */ /* 0x000fe400078e33ff */
[----:B------:R-:W-:Y:S02]  /*09d0*/  IADD3.X R6, P0, PT, RZ, R0, RZ, P0, !PT ;  /* 0x00000000ff067210 */ /* 0x000fe4000071e4ff */
[----:B------:R-:W-:Y:S02]  /*09e0*/  LOP3.LUT R7, RZ, R4, RZ, 0x33, !PT ;  /* 0x00000004ff077212 */ /* 0x000fe400078e33ff */
[----:B------:R-:W-:-:S02]  /*09f0*/  IADD3.X R0, P1, PT, RZ, R2, RZ, P0, !PT ;  /* 0x00000002ff007210 */ /* 0x000fc4000073e4ff */
[----:B------:R-:W-:-:S03]  /*0a00*/  ISETP.GT.U32.AND P2, PT, R3, -0x1, PT ;  /* 0xffffffff0300780c */ /* 0x000fc60003f44070 */
[----:B------:R-:W-:Y:S01]  /*0a10*/  IMAD.X R7, RZ, RZ, R7, P1 ;  /* 0x000000ffff077224 */ /* 0x000fe200008e0607 */
[----:B------:R-:W-:-:S04]  /*0a20*/  ISETP.GT.AND.EX P0, PT, R4, -0x1, PT, P2 ;  /* 0xffffffff0400780c */ /* 0x000fc80003f04320 */
[----:B------:R-:W-:Y:S02]  /*0a30*/  SEL R2, R4, R7, P0 ;  /* 0x0000000704027207 */ /* 0x000fe40000000000 */
[----:B------:R-:W-:Y:S02]  /*0a40*/  SEL R13, R3, R0, P0 ;  /* 0x00000000030d7207 */ /* 0x000fe40000000000 */
[----:B------:R-:W-:Y:S02]  /*0a50*/  ISETP.NE.U32.AND P1, PT, R2, RZ, PT ;  /* 0x000000ff0200720c */ /* 0x000fe40003f25070 */
[----:B------:R-:W-:Y:S02]  /*0a60*/  SEL R9, R9, R6, P0 ;  /* 0x0000000609097207 */ /* 0x000fe40000000000 */
[----:B------:R-:W-:Y:S01]  /*0a70*/  SEL R3, R13, R2, !P1 ;  /* 0x000000020d037207 */ /* 0x000fe20004800000 */
[----:B------:R-:W-:-:S05]  /*0a80*/  @!P0 IMAD.MOV R8, RZ, RZ, -R8 ;  /* 0x000000ffff088224 */ /* 0x000fca00078e0a08 */
[----:B------:R-:W1:Y:S02]  /*0a90*/  FLO.U32 R3, R3 ;  /* 0x0000000300037300 */ /* 0x000e6400000e0000 */
[C---:B-1----:R-:W-:Y:S02]  /*0aa0*/  IADD3 R7, PT, PT, -R3.reuse, 0x1f, RZ ;  /* 0x0000001f03077810 */ /* 0x042fe40007ffe1ff */
[----:B------:R-:W-:-:S03]  /*0ab0*/  IADD3 R0, PT, PT, -R3, 0x3f, RZ ;  /* 0x0000003f03007810 */ /* 0x000fc60007ffe1ff */
[----:B------:R-:W-:-:S05]  /*0ac0*/  @P1 IMAD.MOV R0, RZ, RZ, R7 ;  /* 0x000000ffff001224 */ /* 0x000fca00078e0207 */
[----:B------:R-:W-:-:S13]  /*0ad0*/  ISETP.NE.AND P1, PT, R0, RZ, PT ;  /* 0x000000ff0000720c */ /* 0x000fda0003f25270 */
[----:B0-----:R-:W-:Y:S05]  /*0ae0*/  @!P1 BRA `(.L_x_8) ;  /* 0x0000000000289947 */ /* 0x001fea0003800000 */
[--C-:B------:R-:W-:Y:S02]  /*0af0*/  SHF.R.U64 R7, R8, 0x1, R9.reuse ;  /* 0x0000000108077819 */ /* 0x100fe40000001209 */
[C---:B------:R-:W-:Y:S02]  /*0b00*/  LOP3.LUT R3, R0.reuse, 0x3f, RZ, 0xc0, !PT ;  /* 0x0000003f00037812 */ /* 0x040fe400078ec0ff */
[----:B------:R-:W-:Y:S02]  /*0b10*/  SHF.R.U32.HI R9, RZ, 0x1, R9 ;  /* 0x00000001ff097819 */ /* 0x000fe40000011609 */
[----:B------:R-:W-:Y:S02]  /*0b20*/  LOP3.LUT R6, R0, 0x3f, RZ, 0xc, !PT ;  /* 0x0000003f00067812 */ /* 0x000fe400078e0cff */
[CC--:B------:R-:W-:Y:S02]  /*0b30*/  SHF.L.U64.HI R11, R13.reuse, R3.reuse, R2 ;  /* 0x000000030d0b7219 */ /* 0x0c0fe40000010202 */
[----:B------:R-:W-:-:S02]  /*0b40*/  SHF.L.U32 R3, R13, R3, RZ ;  /* 0x000000030d037219 */ /* 0x000fc400000006ff */
[-CC-:B------:R-:W-:Y:S02]  /*0b50*/  SHF.R.U64 R2, R7, R6.reuse, R9.reuse ;  /* 0x0000000607027219 */ /* 0x180fe40000001209 */
[----:B------:R-:W-:Y:S02]  /*0b60*/  SHF.R.U32.HI R6, RZ, R6, R9 ;  /* 0x00000006ff067219 */ /* 0x000fe40000011609 */
[----:B------:R-:W-:Y:S02]  /*0b70*/  LOP3.LUT R13, R3, R2, RZ, 0xfc, !PT ;  /* 0x00000002030d7212 */ /* 0x000fe400078efcff */
[----:B------:R-:W-:-:S07]  /*0b80*/  LOP3.LUT R2, R11, R6, RZ, 0xfc, !PT ;  /* 0x000000060b027212 */ /* 0x000fce00078efcff */
.L_x_8:
[----:B------:R-:W-:Y:S05]  /*0b90*/  BSYNC.RECONVERGENT B1 ;  /* 0x0000000000017941 */ /* 0x000fea0003800200 */
.L_x_7:
[----:B------:R-:W-:Y:S01]  /*0ba0*/  IMAD.WIDE.U32 R8, R13, 0x2168c235, RZ ;  /* 0x2168c2350d087825 */ /* 0x000fe200078e00ff */
[----:B------:R-:W-:-:S03]  /*0bb0*/  SHF.R.U32.HI R5, RZ, 0x1e, R5 ;  /* 0x0000001eff057819 */ /* 0x000fc60000011605 */
[----:B------:R-:W-:Y:S01]  /*0bc0*/  IMAD.MOV.U32 R6, RZ, RZ, R9 ;  /* 0x000000ffff067224 */ /* 0x000fe200078e0009 */
[----:B------:R-:W-:Y:S01]  /*0bd0*/  IADD3 RZ, P1, PT, R8, R8, RZ ;  /* 0x0000000808ff7210 */ /* 0x000fe20007f3e0ff */
[----:B------:R-:W-:Y:S01]  /*0be0*/  IMAD.MOV.U32 R7, RZ, RZ, RZ ;  /* 0x000000ffff077224 */ /* 0x000fe200078e00ff */
[----:B------:R-:W-:Y:S01]  /*0bf0*/  LEA.HI R4, R4, R5, RZ, 0x1 ;  /* 0x0000000504047211 */ /* 0x000fe200078f08ff */
[----:B------:R-:W-:-:S04]  /*0c00*/  IMAD.HI.U32 R3, R2, -0x36f0255e, RZ ;  /* 0xc90fdaa202037827 */ /* 0x000fc800078e00ff */
[----:B------:R-:W-:-:S04]  /*0c10*/  IMAD.WIDE.U32 R6, R13, -0x36f0255e, R6 ;  /* 0xc90fdaa20d067825 */ /* 0x000fc800078e0006 */
[C---:B------:R-:W-:Y:S02]  /*0c20*/  IMAD R9, R2.reuse, -0x36f0255e, RZ ;  /* 0xc90fdaa202097824 */ /* 0x040fe400078e02ff */
[----:B------:R-:W-:-:S04]  /*0c30*/  IMAD.WIDE.U32 R6, P2, R2, 0x2168c235, R6 ;  /* 0x2168c23502067825 */ /* 0x000fc80007840006 */
[----:B------:R-:W-:Y:S01]  /*0c40*/  IMAD.X R2, RZ, RZ, R3, P2 ;  /* 0x000000ffff027224 */ /* 0x000fe200010e0603 */
[----:B------:R-:W-:Y:S02]  /*0c50*/  IADD3 R3, P2, PT, R9, R7, RZ ;  /* 0x0000000709037210 */ /* 0x000fe40007f5e0ff */
[----:B------:R-:W-:Y:S02]  /*0c60*/  IADD3.X RZ, P1, PT, R6, R6, RZ, P1, !PT ;  /* 0x0000000606ff7210 */ /* 0x000fe40000f3e4ff */
[C---:B------:R-:W-:Y:S01]  /*0c70*/  ISETP.GT.U32.AND P3, PT, R3.reuse, RZ, PT ;  /* 0x000000ff0300720c */ /* 0x040fe20003f64070 */
[----:B------:R-:W-:Y:S01]  /*0c80*/  IMAD.X R2, RZ, RZ, R2, P2 ;  /* 0x000000ffff027224 */ /* 0x000fe200010e0602 */
[----:B------:R-:W-:-:S04]  /*0c90*/  IADD3.X R6, P2, PT, R3, R3, RZ, P1, !PT ;  /* 0x0000000303067210 */ /* 0x000fc80000f5e4ff */
[C---:B------:R-:W-:Y:S01]  /*0ca0*/  ISETP.GT.AND.EX P1, PT, R2.reuse, RZ, PT, P3 ;  /* 0x000000ff0200720c */ /* 0x040fe20003f24330 */
[----:B------:R-:W-:-:S03]  /*0cb0*/  IMAD.X R7, R2, 0x1, R2, P2 ;  /* 0x0000000102077824 */ /* 0x000fc600010e0602 */
[----:B------:R-:W-:Y:S02]  /*0cc0*/  SEL R6, R6, R3, P1 ;  /* 0x0000000306067207 */ /* 0x000fe40000800000 */
[----:B------:R-:W-:Y:S02]  /*0cd0*/  SEL R3, R7, R2, P1 ;  /* 0x0000000207037207 */ /* 0x000fe40000800000 */
[----:B------:R-:W-:Y:S02]  /*0ce0*/  IADD3 R2, P2, PT, R6, 0x1, RZ ;  /* 0x0000000106027810 */ /* 0x000fe40007f5e0ff */
[----:B------:R-:W-:Y:S02]  /*0cf0*/  SEL R7, RZ, 0xffffffff, !P1 ;  /* 0xffffffffff077807 */ /* 0x000fe40004800000 */
[----:B------:R-:W-:Y:S01]  /*0d00*/  LOP3.LUT P1, R17, R17, 0x80000000, RZ, 0xc0, !PT ;  /* 0x8000000011117812 */ /* 0x000fe2000782c0ff */
[----:B------:R-:W-:Y:S02]  /*0d10*/  IMAD.X R3, RZ, RZ, R3, P2 ;  /* 0x000000ffff037224 */ /* 0x000fe400010e0603 */
[----:B------:R-:W-:Y:S01]  /*0d20*/  IMAD.IADD R0, R7, 0x1, -R0 ;  /* 0x0000000107007824 */ /* 0x000fe200078e0a00 */
[----:B------:R-:W-:-:S02]  /*0d30*/  @!P0 LOP3.LUT R17, R17, 0x80000000, RZ, 0x3c, !PT ;  /* 0x8000000011118812 */ /* 0x000fc400078e3cff */
[----:B------:R-:W-:Y:S01]  /*0d40*/  SHF.R.U64 R2, R2, 0xa, R3 ;  /* 0x0000000a02027819 */ /* 0x000fe20000001203 */
[----:B------:R-:W-:-:S03]  /*0d50*/  IMAD.SHL.U32 R0, R0, 0x100000, RZ ;  /* 0x0010000000007824 */ /* 0x000fc600078e00ff */
[----:B------:R-:W-:-:S03]  /*0d60*/  IADD3 R2, P2, PT, R2, 0x1, RZ ;  /* 0x0000000102027810 */ /* 0x000fc60007f5e0ff */
[----:B------:R-:W-:Y:S01]  /*0d70*/  @P1 IMAD.MOV R4, RZ, RZ, -R4 ;  /* 0x000000ffff041224 */ /* 0x000fe200078e0a04 */
[----:B------:R-:W-:-:S04]  /*0d80*/  LEA.HI.X R3, R3, RZ, RZ, 0x16, P2 ;  /* 0x000000ff03037211 */ /* 0x000fc800010fb4ff */
[--C-:B------:R-:W-:Y:S02]  /*0d90*/  SHF.R.U64 R2, R2, 0x1, R3.reuse ;  /* 0x0000000102027819 */ /* 0x100fe40000001203 */
[----:B------:R-:W-:Y:S02]  /*0da0*/  SHF.R.U32.HI R3, RZ, 0x1, R3 ;  /* 0x00000001ff037819 */ /* 0x000fe40000011603 */
[----:B------:R-:W-:-:S04]  /*0db0*/  IADD3 R11, P2, P3, RZ, RZ, R2 ;  /* 0x000000ffff0b7210 */ /* 0x000fc80007b5e002 */
[----:B------:R-:W-:-:S04]  /*0dc0*/  IADD3.X R0, PT, PT, R0, 0x3fe00000, R3, P2, P3 ;  /* 0x3fe0000000007810 */ /* 0x000fc800017e6403 */
[----:B------:R-:W-:-:S07]  /*0dd0*/  LOP3.LUT R14, R0, R17, RZ, 0xfc, !PT ;  /* 0x00000011000e7212 */ /* 0x000fce00078efcff */
.L_x_2:
[----:B------:R-:W-:Y:S02]  /*0de0*/  IMAD.MOV.U32 R13, RZ, RZ, 0x0 ;  /* 0x00000000ff0d7424 */ /* 0x000fe400078e00ff */
[----:B------:R-:W-:Y:S02]  /*0df0*/  IMAD.MOV.U32 R0, RZ, RZ, R4 ;  /* 0x000000ffff007224 */ /* 0x000fe400078e0004 */
[----:B------:R-:W-:Y:S02]  /*0e00*/  IMAD.MOV.U32 R2, RZ, RZ, R11 ;  /* 0x000000ffff027224 */ /* 0x000fe400078e000b */
[----:B------:R-:W-:Y:S01]  /*0e10*/  IMAD.MOV.U32 R3, RZ, RZ, R14 ;  /* 0x000000ffff037224 */ /* 0x000fe200078e000e */
[----:B------:R-:W-:Y:S06]  /*0e20*/  RET.REL.NODEC R12 `(_Z7calcsinPdS_) ;  /* 0xfffffff00c747950 */ /* 0x000fec0003c3ffff */
.L_x_9:
[----:B------:R-:W-:-:S00]  /*0e30*/  BRA `(.L_x_9) ;  /* 0xfffffffc00fc7947 */ /* 0x000fc0000383ffff */
[----:B------:R-:W-:-:S00]  /*0e40*/  NOP ;  /* 0x0000000000007918 */ /* 0x000fc00000000000 */
        /* <DEDUP_REMOVED lines=11> */
.L_x_10:


//--------------------- .nv.global.init           --------------------------
	.section	.nv.global.init,"aw",@progbits
	.align	16
.nv.global.init:
	.type		__cudart_sin_cos_coeffs,@object
	.size		__cudart_sin_cos_coeffs,(__cudart_i2opi_d - __cudart_sin_cos_coeffs)
__cudart_sin_cos_coeffs:
        /*0000*/ 	.byte	0x46, 0xd2, 0xb0, 0x2c, 0xf1, 0xe5, 0x5a, 0xbe, 0x92, 0xe3, 0xac, 0x69, 0xe3, 0x1d, 0xc7, 0x3e
        /*0010*/ 	.byte	0xa1, 0x62, 0xdb, 0x19, 0xa0, 0x01, 0x2a, 0xbf, 0x18, 0x08, 0x11, 0x11, 0x11, 0x11, 0x81, 0x3f
        /*0020*/ 	.byte	0x54, 0x55, 0x55, 0x55, 0x55, 0x55, 0xc5, 0xbf, 0x00, 0x00, 0x00, 0x00, 0x00, 0x00, 0x00, 0x00
        /*0030*/ 	.byte	0x00, 0x00, 0x00, 0x00, 0x00, 0x00, 0x00, 0x00, 0x64, 0x81, 0xfd, 0x20, 0x83, 0xff, 0xa8, 0xbd
        /*0040*/ 	.byte	0x28, 0x85, 0xef, 0xc1, 0xa7, 0xee, 0x21, 0x3e, 0xd9, 0xe6, 0x06, 0x8e, 0x4f, 0x7e, 0x92, 0xbe
        /*0050*/ 	.byte	0xe9, 0xbc, 0xdd, 0x19, 0xa0, 0x01, 0xfa, 0x3e, 0x47, 0x5d, 0xc1, 0x16, 0x6c, 0xc1, 0x56, 0xbf
        /*0060*/ 	.byte	0x51, 0x55, 0x55, 0x55, 0x55, 0x55, 0xa5, 0x3f, 0x00, 0x00, 0x00, 0x00, 0x00, 0x00, 0xe0, 0xbf
        /*0070*/ 	.byte	0x00, 0x00, 0x00, 0x00, 0x00, 0x00, 0xf0, 0x3f, 0x00, 0x00, 0x00, 0x00, 0x00, 0x00, 0x00, 0x00
	.type		__cudart_i2opi_d,@object
	.size		__cudart_i2opi_d,(.L_0 - __cudart_i2opi_d)
__cudart_i2opi_d:
        /* <DEDUP_REMOVED lines=9> */
.L_0:


//--------------------- .nv.shared.reserved.0     --------------------------
	.section	.nv.shared.reserved.0,"aw",@nobits
	.weak		__nv_reservedSMEM_offset_0_alias
	.size		__nv_reservedSMEM_offset_0_alias, 0, 64
	.other		__nv_reservedSMEM_offset_0_alias,@"STO_CUDA_RESERVED_SHARED STV_DEFAULT"
__nv_reservedSMEM_offset_0_alias:
	.zero		0
	.zero		64


//--------------------- .nv.constant0._Z7calcsinPdS_ --------------------------
	.section	.nv.constant0._Z7calcsinPdS_,"a",@progbits
	.sectionflags	@""
	.align	4
.nv.constant0._Z7calcsinPdS_:
	.zero		912


//--------------------- SYMBOLS --------------------------

	.type		.nv.reservedSmem.offset0,@object
	.size		.nv.reservedSmem.offset0,0x4
